//
// Generated by NVIDIA NVVM Compiler
//
// Compiler Build ID: CL-36424714
// Cuda compilation tools, release 13.0, V13.0.88
// Based on NVVM 20.0.0
//

.version 9.0
.target sm_100
.address_size 64

	// .globl	_Z6matmuliiPfiS_S_

.visible .entry _Z6matmuliiPfiS_S_(
	.param .u32 _Z6matmuliiPfiS_S__param_0,
	.param .u32 _Z6matmuliiPfiS_S__param_1,
	.param .u64 .ptr .align 1 _Z6matmuliiPfiS_S__param_2,
	.param .u32 _Z6matmuliiPfiS_S__param_3,
	.param .u64 .ptr .align 1 _Z6matmuliiPfiS_S__param_4,
	.param .u64 .ptr .align 1 _Z6matmuliiPfiS_S__param_5
)
{
	.reg .pred 	%p<13>;
	.reg .b32 	%r<46>;
	.reg .b32 	%f<68>;
	.reg .b64 	%rd<40>;

	ld.param.u32 	%r22, [_Z6matmuliiPfiS_S__param_0];
	ld.param.u32 	%r20, [_Z6matmuliiPfiS_S__param_1];
	ld.param.u64 	%rd5, [_Z6matmuliiPfiS_S__param_2];
	ld.param.u32 	%r23, [_Z6matmuliiPfiS_S__param_3];
	ld.param.u64 	%rd6, [_Z6matmuliiPfiS_S__param_4];
	ld.param.u64 	%rd4, [_Z6matmuliiPfiS_S__param_5];
	cvta.to.global.u64 	%rd1, %rd6;
	cvta.to.global.u64 	%rd2, %rd5;
	mov.u32 	%r24, %tid.x;
	mov.u32 	%r25, %ctaid.x;
	mov.u32 	%r26, %ntid.x;
	mad.lo.s32 	%r1, %r25, %r26, %r24;
	mov.u32 	%r27, %tid.y;
	mov.u32 	%r28, %ctaid.y;
	mov.u32 	%r29, %ntid.y;
	mad.lo.s32 	%r30, %r28, %r29, %r27;
	setp.ge.s32 	%p1, %r1, %r22;
	setp.ge.s32 	%p2, %r30, %r23;
	or.pred  	%p3, %p1, %p2;
	@%p3 bra 	$L__BB0_14;
	setp.lt.s32 	%p4, %r20, 1;
	mov.f32 	%f67, 0f00000000;
	@%p4 bra 	$L__BB0_13;
	mul.lo.s32 	%r3, %r20, %r1;
	and.b32  	%r4, %r20, 7;
	setp.lt.u32 	%p5, %r20, 8;
	mov.f32 	%f67, 0f00000000;
	mov.b32 	%r44, 0;
	@%p5 bra 	$L__BB0_5;
	and.b32  	%r44, %r20, 2147483640;
	neg.s32 	%r42, %r44;
	shl.b32 	%r7, %r23, 3;
	add.s64 	%rd3, %rd2, 16;
	mov.f32 	%f67, 0f00000000;
	mul.wide.s32 	%rd11, %r23, 4;
	mov.u32 	%r40, %r3;
	mov.u32 	%r41, %r30;
$L__BB0_4:
	.pragma "nounroll";
	mul.wide.s32 	%rd7, %r40, 4;
	add.s64 	%rd8, %rd3, %rd7;
	ld.global.f32 	%f17, [%rd8+-16];
	mul.wide.s32 	%rd9, %r41, 4;
	add.s64 	%rd10, %rd1, %rd9;
	ld.global.f32 	%f18, [%rd10];
	fma.rn.f32 	%f19, %f17, %f18, %f67;
	ld.global.f32 	%f20, [%rd8+-12];
	add.s64 	%rd12, %rd10, %rd11;
	ld.global.f32 	%f21, [%rd12];
	fma.rn.f32 	%f22, %f20, %f21, %f19;
	ld.global.f32 	%f23, [%rd8+-8];
	add.s64 	%rd13, %rd12, %rd11;
	ld.global.f32 	%f24, [%rd13];
	fma.rn.f32 	%f25, %f23, %f24, %f22;
	ld.global.f32 	%f26, [%rd8+-4];
	add.s64 	%rd14, %rd13, %rd11;
	ld.global.f32 	%f27, [%rd14];
	fma.rn.f32 	%f28, %f26, %f27, %f25;
	ld.global.f32 	%f29, [%rd8];
	add.s64 	%rd15, %rd14, %rd11;
	ld.global.f32 	%f30, [%rd15];
	fma.rn.f32 	%f31, %f29, %f30, %f28;
	ld.global.f32 	%f32, [%rd8+4];
	add.s64 	%rd16, %rd15, %rd11;
	ld.global.f32 	%f33, [%rd16];
	fma.rn.f32 	%f34, %f32, %f33, %f31;
	ld.global.f32 	%f35, [%rd8+8];
	add.s64 	%rd17, %rd16, %rd11;
	ld.global.f32 	%f36, [%rd17];
	fma.rn.f32 	%f37, %f35, %f36, %f34;
	ld.global.f32 	%f38, [%rd8+12];
	add.s64 	%rd18, %rd17, %rd11;
	ld.global.f32 	%f39, [%rd18];
	fma.rn.f32 	%f67, %f38, %f39, %f37;
	add.s32 	%r42, %r42, 8;
	add.s32 	%r41, %r41, %r7;
	add.s32 	%r40, %r40, 8;
	setp.ne.s32 	%p6, %r42, 0;
	@%p6 bra 	$L__BB0_4;
$L__BB0_5:
	setp.eq.s32 	%p7, %r4, 0;
	@%p7 bra 	$L__BB0_13;
	and.b32  	%r15, %r20, 3;
	setp.lt.u32 	%p8, %r4, 4;
	@%p8 bra 	$L__BB0_8;
	add.s32 	%r32, %r44, %r3;
	mul.wide.s32 	%rd19, %r32, 4;
	add.s64 	%rd20, %rd2, %rd19;
	ld.global.f32 	%f41, [%rd20];
	mad.lo.s32 	%r33, %r44, %r23, %r30;
	mul.wide.s32 	%rd21, %r33, 4;
	add.s64 	%rd22, %rd1, %rd21;
	ld.global.f32 	%f42, [%rd22];
	fma.rn.f32 	%f43, %f41, %f42, %f67;
	ld.global.f32 	%f44, [%rd20+4];
	mul.wide.s32 	%rd23, %r23, 4;
	add.s64 	%rd24, %rd22, %rd23;
	ld.global.f32 	%f45, [%rd24];
	fma.rn.f32 	%f46, %f44, %f45, %f43;
	ld.global.f32 	%f47, [%rd20+8];
	add.s64 	%rd25, %rd24, %rd23;
	ld.global.f32 	%f48, [%rd25];
	fma.rn.f32 	%f49, %f47, %f48, %f46;
	ld.global.f32 	%f50, [%rd20+12];
	add.s64 	%rd26, %rd25, %rd23;
	ld.global.f32 	%f51, [%rd26];
	fma.rn.f32 	%f67, %f50, %f51, %f49;
	add.s32 	%r44, %r44, 4;
$L__BB0_8:
	setp.eq.s32 	%p9, %r15, 0;
	@%p9 bra 	$L__BB0_13;
	setp.eq.s32 	%p10, %r15, 1;
	@%p10 bra 	$L__BB0_11;
	add.s32 	%r34, %r44, %r3;
	mul.wide.s32 	%rd27, %r34, 4;
	add.s64 	%rd28, %rd2, %rd27;
	ld.global.f32 	%f53, [%rd28];
	mad.lo.s32 	%r35, %r44, %r23, %r30;
	mul.wide.s32 	%rd29, %r35, 4;
	add.s64 	%rd30, %rd1, %rd29;
	ld.global.f32 	%f54, [%rd30];
	fma.rn.f32 	%f55, %f53, %f54, %f67;
	ld.global.f32 	%f56, [%rd28+4];
	mul.wide.s32 	%rd31, %r23, 4;
	add.s64 	%rd32, %rd30, %rd31;
	ld.global.f32 	%f57, [%rd32];
	fma.rn.f32 	%f67, %f56, %f57, %f55;
	add.s32 	%r44, %r44, 2;
$L__BB0_11:
	and.b32  	%r36, %r20, 1;
	setp.eq.b32 	%p11, %r36, 1;
	not.pred 	%p12, %p11;
	@%p12 bra 	$L__BB0_13;
	add.s32 	%r37, %r44, %r3;
	mul.wide.s32 	%rd33, %r37, 4;
	add.s64 	%rd34, %rd2, %rd33;
	ld.global.f32 	%f58, [%rd34];
	mad.lo.s32 	%r38, %r44, %r23, %r30;
	mul.wide.s32 	%rd35, %r38, 4;
	add.s64 	%rd36, %rd1, %rd35;
	ld.global.f32 	%f59, [%rd36];
	fma.rn.f32 	%f67, %f58, %f59, %f67;
$L__BB0_13:
	mad.lo.s32 	%r39, %r23, %r1, %r30;
	cvta.to.global.u64 	%rd37, %rd4;
	mul.wide.s32 	%rd38, %r39, 4;
	add.s64 	%rd39, %rd37, %rd38;
	st.global.f32 	[%rd39], %f67;
$L__BB0_14:
	ret;

}
	// .globl	_Z12block_matmuliiPfiS_S_
.visible .entry _Z12block_matmuliiPfiS_S_(
	.param .u32 _Z12block_matmuliiPfiS_S__param_0,
	.param .u32 _Z12block_matmuliiPfiS_S__param_1,
	.param .u64 .ptr .align 1 _Z12block_matmuliiPfiS_S__param_2,
	.param .u32 _Z12block_matmuliiPfiS_S__param_3,
	.param .u64 .ptr .align 1 _Z12block_matmuliiPfiS_S__param_4,
	.param .u64 .ptr .align 1 _Z12block_matmuliiPfiS_S__param_5
)
{


	ret;

}


// ===== COMPILED SASS (sm_100) =====

	.target	sm_100

	.elftype	@"ET_EXEC"


//--------------------- .note.nv.tkinfo           --------------------------
	.section	.note.nv.tkinfo,"",@"SHT_NOTE"
	.sectionflags	@"SHF_NOTE_NV_TKINFO"
	.tkinfo
        /*0018*/ 	.word	0x00000002
        /*0030*/ 	.string	""
        /*0030*/ 	.string	"ptxas"
        /*0030*/ 	.string	"Cuda compilation tools, release 13.0, V13.0.88"
        /*0030*/ 	.string	"Build cuda_13.0.r13.0/compiler.36424714_0"
        /*0030*/ 	.string	"-arch sm_100 -m 64 "



//--------------------- .note.nv.cuinfo           --------------------------
	.section	.note.nv.cuinfo,"",@"SHT_NOTE"
	.sectionflags	@"SHF_NOTE_NV_CUINFO"
        /*0018*/ 	.short	0x0002
        /*001a*/ 	.short	0x0064
        /*001c*/ 	.short	0x0082
	.zero		2


//--------------------- .nv.info                  --------------------------
	.section	.nv.info,"",@"SHT_CUDA_INFO"
	.align	4


	//----- nvinfo : EIATTR_REGCOUNT
	.align		4
        /*0000*/ 	.byte	0x04, 0x2f
        /*0002*/ 	.short	(.L_1 - .L_0)
	.align		4
.L_0:
        /*0004*/ 	.word	index@(_Z6matmuliiPfiS_S_)
        /*0008*/ 	.word	0x00000020


	//----- nvinfo : EIATTR_FRAME_SIZE
	.align		4
.L_1:
        /*000c*/ 	.byte	0x04, 0x11
        /*000e*/ 	.short	(.L_3 - .L_2)
	.align		4
.L_2:
        /*0010*/ 	.word	index@(_Z6matmuliiPfiS_S_)
        /*0014*/ 	.word	0x00000000


	//----- nvinfo : EIATTR_REGCOUNT
	.align		4
.L_3:
        /*0018*/ 	.byte	0x04, 0x2f
        /*001a*/ 	.short	(.L_5 - .L_4)
	.align		4
.L_4:
        /*001c*/ 	.word	index@(_Z12block_matmuliiPfiS_S_)
        /*0020*/ 	.word	0x00000004


	//----- nvinfo : EIATTR_FRAME_SIZE
	.align		4
.L_5:
        /*0024*/ 	.byte	0x04, 0x11
        /*0026*/ 	.short	(.L_7 - .L_6)
	.align		4
.L_6:
        /*0028*/ 	.word	index@(_Z12block_matmuliiPfiS_S_)
        /*002c*/ 	.word	0x00000000


	//----- nvinfo : EIATTR_MIN_STACK_SIZE
	.align		4
.L_7:
        /*0030*/ 	.byte	0x04, 0x12
        /*0032*/ 	.short	(.L_9 - .L_8)
	.align		4
.L_8:
        /*0034*/ 	.word	index@(_Z12block_matmuliiPfiS_S_)
        /*0038*/ 	.word	0x00000000


	//----- nvinfo : EIATTR_MIN_STACK_SIZE
	.align		4
.L_9:
        /*003c*/ 	.byte	0x04, 0x12
        /*003e*/ 	.short	(.L_11 - .L_10)
	.align		4
.L_10:
        /*0040*/ 	.word	index@(_Z6matmuliiPfiS_S_)
        /*0044*/ 	.word	0x00000000
.L_11:


//--------------------- .nv.compat                --------------------------
	.section	.nv.compat,"",@"SHT_CUDA_COMPAT_INFO"
	.align	4
        /*0000*/ 	.byte	0x02, 0x09, 0x00, 0x00, 0x02, 0x02, 0x01, 0x00, 0x02, 0x05, 0x05, 0x00, 0x03, 0x07, 0x01, 0x01
        /*0010*/ 	.byte	0x02, 0x03, 0x00, 0x00, 0x02, 0x06, 0x01, 0x00, 0x04, 0x0b, 0x08, 0x00, 0x09, 0x00, 0x00, 0x00
        /*0020*/ 	.byte	0x00, 0x00, 0x00, 0x00


//--------------------- .nv.info._Z12block_matmuliiPfiS_S_ --------------------------
	.section	.nv.info._Z12block_matmuliiPfiS_S_,"",@"SHT_CUDA_INFO"
	.sectionflags	@""
	.align	4


	//----- nvinfo : EIATTR_CUDA_API_VERSION
	.align		4
        /*0000*/ 	.byte	0x04, 0x37
        /*0002*/ 	.short	(.L_13 - .L_12)
.L_12:
        /*0004*/ 	.word	0x00000082


	//----- nvinfo : EIATTR_KPARAM_INFO
	.align		4
.L_13:
        /*0008*/ 	.byte	0x04, 0x17
        /*000a*/ 	.short	(.L_15 - .L_14)
.L_14:
        /*000c*/ 	.word	0x00000000
        /*0010*/ 	.short	0x0005
        /*0012*/ 	.short	0x0020
        /*0014*/ 	.byte	0x00, 0xf5, 0x21, 0x00


	//----- nvinfo : EIATTR_KPARAM_INFO
	.align		4
.L_15:
        /*0018*/ 	.byte	0x04, 0x17
        /*001a*/ 	.short	(.L_17 - .L_16)
.L_16:
        /*001c*/ 	.word	0x00000000
        /*0020*/ 	.short	0x0004
        /*0022*/ 	.short	0x0018
        /*0024*/ 	.byte	0x00, 0xf5, 0x21, 0x00


	//----- nvinfo : EIATTR_KPARAM_INFO
	.align		4
.L_17:
        /*0028*/ 	.byte	0x04, 0x17
        /*002a*/ 	.short	(.L_19 - .L_18)
.L_18:
        /*002c*/ 	.word	0x00000000
        /*0030*/ 	.short	0x0003
        /*0032*/ 	.short	0x0010
        /*0034*/ 	.byte	0x00, 0xf0, 0x11, 0x00


	//----- nvinfo : EIATTR_KPARAM_INFO
	.align		4
.L_19:
        /*0038*/ 	.byte	0x04, 0x17
        /*003a*/ 	.short	(.L_21 - .L_20)
.L_20:
        /*003c*/ 	.word	0x00000000
        /*0040*/ 	.short	0x0002
        /*0042*/ 	.short	0x0008
        /*0044*/ 	.byte	0x00, 0xf5, 0x21, 0x00


	//----- nvinfo : EIATTR_KPARAM_INFO
	.align		4
.L_21:
        /*0048*/ 	.byte	0x04, 0x17
        /*004a*/ 	.short	(.L_23 - .L_22)
.L_22:
        /*004c*/ 	.word	0x00000000
        /*0050*/ 	.short	0x0001
        /*0052*/ 	.short	0x0004
        /*0054*/ 	.byte	0x00, 0xf0, 0x11, 0x00


	//----- nvinfo : EIATTR_KPARAM_INFO
	.align		4
.L_23:
        /*0058*/ 	.byte	0x04, 0x17
        /*005a*/ 	.short	(.L_25 - .L_24)
.L_24:
        /*005c*/ 	.word	0x00000000
        /*0060*/ 	.short	0x0000
        /*0062*/ 	.short	0x0000
        /*0064*/ 	.byte	0x00, 0xf0, 0x11, 0x00


	//----- nvinfo : EIATTR_SPARSE_MMA_MASK
	.align		4
.L_25:
        /*0068*/ 	.byte	0x03, 0x50
        /*006a*/ 	.short	0x0000


	//----- nvinfo : EIATTR_MAXREG_COUNT
	.align		4
        /*006c*/ 	.byte	0x03, 0x1b
        /*006e*/ 	.short	0x00ff


	//----- nvinfo : EIATTR_MERCURY_ISA_VERSION
	.align		4
        /*0070*/ 	.byte	0x03, 0x5f
        /*0072*/ 	.short	0x0101


	//----- nvinfo : EIATTR_VRC_CTA_INIT_COUNT
	.align		4
        /*0074*/ 	.byte	0x02, 0x4a
	.zero		1
	.zero		1


	//----- nvinfo : EIATTR_EXIT_INSTR_OFFSETS
	.align		4
        /*0078*/ 	.byte	0x04, 0x1c
        /*007a*/ 	.short	(.L_27 - .L_26)


	//   ....[0]....
.L_26:
        /*007c*/ 	.word	0x00000010


	//----- nvinfo : EIATTR_CBANK_PARAM_SIZE
	.align		4
.L_27:
        /*0080*/ 	.byte	0x03, 0x19
        /*0082*/ 	.short	0x0028


	//----- nvinfo : EIATTR_PARAM_CBANK
	.align		4
        /*0084*/ 	.byte	0x04, 0x0a
        /*0086*/ 	.short	(.L_29 - .L_28)
	.align		4
.L_28:
        /*0088*/ 	.word	index@(.nv.constant0._Z12block_matmuliiPfiS_S_)
        /*008c*/ 	.short	0x0380
        /*008e*/ 	.short	0x0028


	//----- nvinfo : EIATTR_SW_WAR
	.align		4
.L_29:
        /*0090*/ 	.byte	0x04, 0x36
        /*0092*/ 	.short	(.L_31 - .L_30)
.L_30:
        /*0094*/ 	.word	0x00000008
.L_31:


//--------------------- .nv.info._Z6matmuliiPfiS_S_ --------------------------
	.section	.nv.info._Z6matmuliiPfiS_S_,"",@"SHT_CUDA_INFO"
	.sectionflags	@""
	.align	4


	//----- nvinfo : EIATTR_CUDA_API_VERSION
	.align		4
        /*0000*/ 	.byte	0x04, 0x37
        /*0002*/ 	.short	(.L_33 - .L_32)
.L_32:
        /*0004*/ 	.word	0x00000082


	//----- nvinfo : EIATTR_KPARAM_INFO
	.align		4
.L_33:
        /*0008*/ 	.byte	0x04, 0x17
        /*000a*/ 	.short	(.L_35 - .L_34)
.L_34:
        /*000c*/ 	.word	0x00000000
        /*0010*/ 	.short	0x0005
        /*0012*/ 	.short	0x0020
        /*0014*/ 	.byte	0x00, 0xf5, 0x21, 0x00


	//----- nvinfo : EIATTR_KPARAM_INFO
	.align		4
.L_35:
        /*0018*/ 	.byte	0x04, 0x17
        /*001a*/ 	.short	(.L_37 - .L_36)
.L_36:
        /*001c*/ 	.word	0x00000000
        /*0020*/ 	.short	0x0004
        /*0022*/ 	.short	0x0018
        /*0024*/ 	.byte	0x00, 0xf5, 0x21, 0x00


	//----- nvinfo : EIATTR_KPARAM_INFO
	.align		4
.L_37:
        /*0028*/ 	.byte	0x04, 0x17
        /*002a*/ 	.short	(.L_39 - .L_38)
.L_38:
        /*002c*/ 	.word	0x00000000
        /*0030*/ 	.short	0x0003
        /*0032*/ 	.short	0x0010
        /*0034*/ 	.byte	0x00, 0xf0, 0x11, 0x00


	//----- nvinfo : EIATTR_KPARAM_INFO
	.align		4
.L_39:
        /*0038*/ 	.byte	0x04, 0x17
        /*003a*/ 	.short	(.L_41 - .L_40)
.L_40:
        /*003c*/ 	.word	0x00000000
        /*0040*/ 	.short	0x0002
        /*0042*/ 	.short	0x0008
        /*0044*/ 	.byte	0x00, 0xf5, 0x21, 0x00


	//----- nvinfo : EIATTR_KPARAM_INFO
	.align		4
.L_41:
        /*0048*/ 	.byte	0x04, 0x17
        /*004a*/ 	.short	(.L_43 - .L_42)
.L_42:
        /*004c*/ 	.word	0x00000000
        /*0050*/ 	.short	0x0001
        /*0052*/ 	.short	0x0004
        /*0054*/ 	.byte	0x00, 0xf0, 0x11, 0x00


	//----- nvinfo : EIATTR_KPARAM_INFO
	.align		4
.L_43:
        /*0058*/ 	.byte	0x04, 0x17
        /*005a*/ 	.short	(.L_45 - .L_44)
.L_44:
        /*005c*/ 	.word	0x00000000
        /*0060*/ 	.short	0x0000
        /*0062*/ 	.short	0x0000
        /*0064*/ 	.byte	0x00, 0xf0, 0x11, 0x00


	//----- nvinfo : EIATTR_SPARSE_MMA_MASK
	.align		4
.L_45:
        /*0068*/ 	.byte	0x03, 0x50
        /*006a*/ 	.short	0x0000


	//----- nvinfo : EIATTR_MAXREG_COUNT
	.align		4
        /*006c*/ 	.byte	0x03, 0x1b
        /*006e*/ 	.short	0x00ff


	//----- nvinfo : EIATTR_MERCURY_ISA_VERSION
	.align		4
        /*0070*/ 	.byte	0x03, 0x5f
        /*0072*/ 	.short	0x0101


	//----- nvinfo : EIATTR_VRC_CTA_INIT_COUNT
	.align		4
        /*0074*/ 	.byte	0x02, 0x4a
	.zero		1
	.zero		1


	//----- nvinfo : EIATTR_EXIT_INSTR_OFFSETS
	.align		4
        /*0078*/ 	.byte	0x04, 0x1c
        /*007a*/ 	.short	(.L_47 - .L_46)


	//   ....[0]....
.L_46:
        /*007c*/ 	.word	0x000000d0


	//   ....[1]....
        /*0080*/ 	.word	0x00000850


	//----- nvinfo : EIATTR_CBANK_PARAM_SIZE
	.align		4
.L_47:
        /*0084*/ 	.byte	0x03, 0x19
        /*0086*/ 	.short	0x0028


	//----- nvinfo : EIATTR_PARAM_CBANK
	.align		4
        /*0088*/ 	.byte	0x04, 0x0a
        /*008a*/ 	.short	(.L_49 - .L_48)
	.align		4
.L_48:
        /*008c*/ 	.word	index@(.nv.constant0._Z6matmuliiPfiS_S_)
        /*0090*/ 	.short	0x0380
        /*0092*/ 	.short	0x0028


	//----- nvinfo : EIATTR_SW_WAR
	.align		4
.L_49:
        /*0094*/ 	.byte	0x04, 0x36
        /*0096*/ 	.short	(.L_51 - .L_50)
.L_50:
        /*0098*/ 	.word	0x00000008
.L_51:


//--------------------- .nv.callgraph             --------------------------
	.section	.nv.callgraph,"",@"SHT_CUDA_CALLGRAPH"
	.align	4
	.sectionentsize	8
	.align		4
        /*0000*/ 	.word	0x00000000
	.align		4
        /*0004*/ 	.word	0xffffffff
	.align		4
        /*0008*/ 	.word	0x00000000
	.align		4
        /*000c*/ 	.word	0xfffffffe
	.align		4
        /*0010*/ 	.word	0x00000000
	.align		4
        /*0014*/ 	.word	0xfffffffd
	.align		4
        /*0018*/ 	.word	0x00000000
	.align		4
        /*001c*/ 	.word	0xfffffffc


//--------------------- .text._Z12block_matmuliiPfiS_S_ --------------------------
	.section	.text._Z12block_matmuliiPfiS_S_,"ax",@progbits
	.align	128
        .global         _Z12block_matmuliiPfiS_S_
        .type           _Z12block_matmuliiPfiS_S_,@function
        .size           _Z12block_matmuliiPfiS_S_,(.L_x_6 - _Z12block_matmuliiPfiS_S_)
        .other          _Z12block_matmuliiPfiS_S_,@"STO_CUDA_ENTRY STV_DEFAULT"
_Z12block_matmuliiPfiS_S_:
.text._Z12block_matmuliiPfiS_S_:
[----:B------:R-:W-:Y:S01]  /*0000*/  LDC R1, c[0x0][0x37c] ;  /* 0x0000df00ff017b82 */ /* 0x000fe20000000800 */
[----:B------:R-:W-:Y:S05]  /*0010*/  EXIT ;  /* 0x000000000000794d */ /* 0x000fea0003800000 */
.L_x_0:
[----:B------:R-:W-:-:S00]  /*0020*/  BRA `(.L_x_0) ;  /* 0xfffffffc00fc7947 */ /* 0x000fc0000383ffff */
[----:B------:R-:W-:-:S00]  /*0030*/  NOP ;  /* 0x0000000000007918 */ /* 0x000fc00000000000 */
        /* <DEDUP_REMOVED lines=12> */
.L_x_6:


//--------------------- .text._Z6matmuliiPfiS_S_  --------------------------
	.section	.text._Z6matmuliiPfiS_S_,"ax",@progbits
	.align	128
        .global         _Z6matmuliiPfiS_S_
        .type           _Z6matmuliiPfiS_S_,@function
        .size           _Z6matmuliiPfiS_S_,(.L_x_7 - _Z6matmuliiPfiS_S_)
        .other          _Z6matmuliiPfiS_S_,@"STO_CUDA_ENTRY STV_DEFAULT"
_Z6matmuliiPfiS_S_:
.text._Z6matmuliiPfiS_S_:
[----:B------:R-:W-:Y:S01]  /*0000*/  LDC R1, c[0x0][0x37c] ;  /* 0x0000df00ff017b82 */ /* 0x000fe20000000800 */
[----:B------:R-:W0:Y:S07]  /*0010*/  S2R R0, SR_TID.Y ;  /* 0x0000000000007919 */ /* 0x000e2e0000002200 */
[----:B------:R-:W1:Y:S01]  /*0020*/  LDC R3, c[0x0][0x360] ;  /* 0x0000d800ff037b82 */ /* 0x000e620000000800 */
[----:B------:R-:W2:Y:S01]  /*0030*/  LDCU UR6, c[0x0][0x380] ;  /* 0x00007000ff0677ac */ /* 0x000ea20008000800 */
[----:B------:R-:W1:Y:S06]  /*0040*/  S2R R14, SR_TID.X ;  /* 0x00000000000e7919 */ /* 0x000e6c0000002100 */
[----:B------:R-:W0:Y:S08]  /*0050*/  S2UR UR5, SR_CTAID.Y ;  /* 0x00000000000579c3 */ /* 0x000e300000002600 */
[----:B------:R-:W0:Y:S08]  /*0060*/  LDC R5, c[0x0][0x364] ;  /* 0x0000d900ff057b82 */ /* 0x000e300000000800 */
[----:B------:R-:W1:Y:S08]  /*0070*/  S2UR UR4, SR_CTAID.X ;  /* 0x00000000000479c3 */ /* 0x000e700000002500 */
[----:B------:R-:W3:Y:S01]  /*0080*/  LDC R15, c[0x0][0x390] ;  /* 0x0000e400ff0f7b82 */ /* 0x000ee20000000800 */
[----:B0-----:R-:W-:-:S02]  /*0090*/  IMAD R0, R5, UR5, R0 ;  /* 0x0000000505007c24 */ /* 0x001fc4000f8e0200 */
[----:B-1----:R-:W-:-:S03]  /*00a0*/  IMAD R14, R3, UR4, R14 ;  /* 0x00000004030e7c24 */ /* 0x002fc6000f8e020e */
[----:B---3--:R-:W-:-:S04]  /*00b0*/  ISETP.GE.AND P0, PT, R0, R15, PT ;  /* 0x0000000f0000720c */ /* 0x008fc80003f06270 */
[----:B--2---:R-:W-:-:S13]  /*00c0*/  ISETP.GE.OR P0, PT, R14, UR6, P0 ;  /* 0x000000060e007c0c */ /* 0x004fda0008706670 */
[----:B------:R-:W-:Y:S05]  /*00d0*/  @P0 EXIT ;  /* 0x000000000000094d */ /* 0x000fea0003800000 */
[----:B------:R-:W0:Y:S01]  /*00e0*/  LDC R17, c[0x0][0x384] ;  /* 0x0000e100ff117b82 */ /* 0x000e220000000800 */
[----:B------:R-:W1:Y:S01]  /*00f0*/  LDCU.64 UR6, c[0x0][0x358] ;  /* 0x00006b00ff0677ac */ /* 0x000e620008000a00 */
[----:B------:R-:W-:Y:S01]  /*0100*/  HFMA2 R26, -RZ, RZ, 0, 0 ;  /* 0x00000000ff1a7431 */ /* 0x000fe200000001ff */
[----:B0-----:R-:W-:-:S13]  /*0110*/  ISETP.GE.AND P0, PT, R17, 0x1, PT ;  /* 0x000000011100780c */ /* 0x001fda0003f06270 */
[----:B-1----:R-:W-:Y:S05]  /*0120*/  @!P0 BRA `(.L_x_1) ;  /* 0x0000000400b88947 */ /* 0x002fea0003800000 */
[C---:B------:R-:W-:Y:S01]  /*0130*/  ISETP.GE.U32.AND P1, PT, R17.reuse, 0x8, PT ;  /* 0x000000081100780c */ /* 0x040fe20003f26070 */
[----:B------:R-:W-:Y:S01]  /*0140*/  IMAD R18, R14, R17, RZ ;  /* 0x000000110e127224 */ /* 0x000fe200078e02ff */
[----:B------:R-:W-:Y:S02]  /*0150*/  LOP3.LUT R25, R17, 0x7, RZ, 0xc0, !PT ;  /* 0x0000000711197812 */ /* 0x000fe400078ec0ff */
[----:B------:R-:W-:Y:S02]  /*0160*/  MOV R26, RZ ;  /* 0x000000ff001a7202 */ /* 0x000fe40000000f00 */
[----:B------:R-:W-:Y:S02]  /*0170*/  ISETP.NE.AND P0, PT, R25, RZ, PT ;  /* 0x000000ff1900720c */ /* 0x000fe40003f05270 */
[----:B------:R-:W-:-:S05]  /*0180*/  MOV R19, RZ ;  /* 0x000000ff00137202 */ /* 0x000fca0000000f00 */
[----:B------:R-:W-:Y:S06]  /*0190*/  @!P1 BRA `(.L_x_2) ;  /* 0x0000000000c49947 */ /* 0x000fec0003800000 */
[----:B------:R-:W0:Y:S01]  /*01a0*/  LDCU.64 UR4, c[0x0][0x388] ;  /* 0x00007100ff0477ac */ /* 0x000e220008000a00 */
[----:B------:R-:W-:Y:S02]  /*01b0*/  LOP3.LUT R19, R17, 0x7ffffff8, RZ, 0xc0, !PT ;  /* 0x7ffffff811137812 */ /* 0x000fe400078ec0ff */
[----:B------:R-:W-:Y:S02]  /*01c0*/  MOV R26, RZ ;  /* 0x000000ff001a7202 */ /* 0x000fe40000000f00 */
[----:B------:R-:W-:Y:S02]  /*01d0*/  MOV R16, R18 ;  /* 0x0000001200107202 */ /* 0x000fe40000000f00 */
[----:B------:R-:W-:Y:S02]  /*01e0*/  MOV R22, R0 ;  /* 0x0000000000167202 */ /* 0x000fe40000000f00 */
[----:B------:R-:W-:Y:S01]  /*01f0*/  IADD3 R20, PT, PT, -R19, RZ, RZ ;  /* 0x000000ff13147210 */ /* 0x000fe20007ffe1ff */
[----:B0-----:R-:W-:-:S04]  /*0200*/  UIADD3 UR4, UP0, UPT, UR4, 0x10, URZ ;  /* 0x0000001004047890 */ /* 0x001fc8000ff1e0ff */
[----:B------:R-:W-:-:S12]  /*0210*/  UIADD3.X UR5, UPT, UPT, URZ, UR5, URZ, UP0, !UPT ;  /* 0x00000005ff057290 */ /* 0x000fd800087fe4ff */
.L_x_3:
[----:B------:R-:W0:Y:S01]  /*0220*/  LDC.64 R12, c[0x0][0x398] ;  /* 0x0000e600ff0c7b82 */ /* 0x000e220000000a00 */
[----:B------:R-:W-:Y:S02]  /*0230*/  MOV R2, UR4 ;  /* 0x0000000400027c02 */ /* 0x000fe40008000f00 */
[----:B------:R-:W-:-:S03]  /*0240*/  MOV R3, UR5 ;  /* 0x0000000500037c02 */ /* 0x000fc60008000f00 */
[----:B------:R-:W-:-:S05]  /*0250*/  IMAD.WIDE R2, R16, 0x4, R2 ;  /* 0x0000000410027825 */ /* 0x000fca00078e0202 */
[----:B------:R-:W2:Y:S04]  /*0260*/  LDG.E R21, desc[UR6][R2.64+-0x10] ;  /* 0xfffff00602157981 */ /* 0x000ea8000c1e1900 */
[----:B------:R-:W3:Y:S04]  /*0270*/  LDG.E R23, desc[UR6][R2.64+-0xc] ;  /* 0xfffff40602177981 */ /* 0x000ee8000c1e1900 */
[----:B------:R-:W4:Y:S01]  /*0280*/  LDG.E R29, desc[UR6][R2.64+-0x8] ;  /* 0xfffff806021d7981 */ /* 0x000f22000c1e1900 */
[----:B0-----:R-:W-:-:S05]  /*0290*/  IMAD.WIDE R12, R22, 0x4, R12 ;  /* 0x00000004160c7825 */ /* 0x001fca00078e020c */
[----:B------:R0:W2:Y:S01]  /*02a0*/  LDG.E R24, desc[UR6][R12.64] ;  /* 0x000000060c187981 */ /* 0x0000a2000c1e1900 */
[----:B------:R-:W-:-:S04]  /*02b0*/  IMAD.WIDE R10, R15, 0x4, R12 ;  /* 0x000000040f0a7825 */ /* 0x000fc800078e020c */
[C---:B------:R-:W-:Y:S02]  /*02c0*/  IMAD.WIDE R4, R15.reuse, 0x4, R10 ;  /* 0x000000040f047825 */ /* 0x040fe400078e020a */
[----:B------:R-:W3:Y:S02]  /*02d0*/  LDG.E R10, desc[UR6][R10.64] ;  /* 0x000000060a0a7981 */ /* 0x000ee4000c1e1900 */
[C---:B------:R-:W-:Y:S02]  /*02e0*/  IMAD.WIDE R6, R15.reuse, 0x4, R4 ;  /* 0x000000040f067825 */ /* 0x040fe400078e0204 */
[----:B------:R1:W4:Y:S02]  /*02f0*/  LDG.E R28, desc[UR6][R4.64] ;  /* 0x00000006041c7981 */ /* 0x000324000c1e1900 */
[C---:B------:R-:W-:Y:S02]  /*0300*/  IMAD.WIDE R8, R15.reuse, 0x4, R6 ;  /* 0x000000040f087825 */ /* 0x040fe400078e0206 */
[----:B------:R-:W5:Y:S02]  /*0310*/  LDG.E R6, desc[UR6][R6.64] ;  /* 0x0000000606067981 */ /* 0x000f64000c1e1900 */
[----:B0-----:R-:W-:-:S05]  /*0320*/  IMAD.WIDE R12, R15, 0x4, R8 ;  /* 0x000000040f0c7825 */ /* 0x001fca00078e0208 */
[----:B------:R-:W5:Y:S04]  /*0330*/  LDG.E R11, desc[UR6][R12.64] ;  /* 0x000000060c0b7981 */ /* 0x000f68000c1e1900 */
[----:B------:R-:W5:Y:S04]  /*0340*/  LDG.E R7, desc[UR6][R8.64] ;  /* 0x0000000608077981 */ /* 0x000f68000c1e1900 */
[----:B------:R-:W5:Y:S04]  /*0350*/  LDG.E R9, desc[UR6][R2.64+-0x4] ;  /* 0xfffffc0602097981 */ /* 0x000f68000c1e1900 */
[----:B------:R-:W5:Y:S01]  /*0360*/  LDG.E R8, desc[UR6][R2.64+0x8] ;  /* 0x0000080602087981 */ /* 0x000f62000c1e1900 */
[----:B--2---:R-:W-:Y:S01]  /*0370*/  FFMA R24, R21, R24, R26 ;  /* 0x0000001815187223 */ /* 0x004fe2000000001a */
[----:B------:R-:W-:-:S02]  /*0380*/  IMAD.WIDE R26, R15, 0x4, R12 ;  /* 0x000000040f1a7825 */ /* 0x000fc400078e020c */
[----:B------:R-:W2:Y:S04]  /*0390*/  LDG.E R21, desc[UR6][R2.64] ;  /* 0x0000000602157981 */ /* 0x000ea8000c1e1900 */
[----:B------:R-:W2:Y:S01]  /*03a0*/  LDG.E R12, desc[UR6][R2.64+0x4] ;  /* 0x00000406020c7981 */ /* 0x000ea2000c1e1900 */
[----:B-1----:R-:W-:-:S03]  /*03b0*/  IMAD.WIDE R4, R15, 0x4, R26 ;  /* 0x000000040f047825 */ /* 0x002fc600078e021a */
[----:B------:R-:W2:Y:S04]  /*03c0*/  LDG.E R13, desc[UR6][R2.64+0xc] ;  /* 0x00000c06020d7981 */ /* 0x000ea8000c1e1900 */
[----:B------:R-:W2:Y:S04]  /*03d0*/  LDG.E R4, desc[UR6][R4.64] ;  /* 0x0000000604047981 */ /* 0x000ea8000c1e1900 */
[----:B------:R-:W2:Y:S01]  /*03e0*/  LDG.E R3, desc[UR6][R26.64] ;  /* 0x000000061a037981 */ /* 0x000ea2000c1e1900 */
[----:B---3--:R-:W-:Y:S01]  /*03f0*/  FFMA R10, R23, R10, R24 ;  /* 0x0000000a170a7223 */ /* 0x008fe20000000018 */
[----:B------:R-:W-:-:S03]  /*0400*/  IADD3 R20, PT, PT, R20, 0x8, RZ ;  /* 0x0000000814147810 */ /* 0x000fc60007ffe0ff */
[----:B----4-:R-:W-:Y:S01]  /*0410*/  FFMA R10, R29, R28, R10 ;  /* 0x0000001c1d0a7223 */ /* 0x010fe2000000000a */
[----:B------:R-:W-:Y:S02]  /*0420*/  ISETP.NE.AND P1, PT, R20, RZ, PT ;  /* 0x000000ff1400720c */ /* 0x000fe40003f25270 */
[----:B------:R-:W-:Y:S01]  /*0430*/  LEA R22, R15, R22, 0x3 ;  /* 0x000000160f167211 */ /* 0x000fe200078e18ff */
[----:B-----5:R-:W-:Y:S01]  /*0440*/  FFMA R6, R9, R6, R10 ;  /* 0x0000000609067223 */ /* 0x020fe2000000000a */
[----:B------:R-:W-:-:S03]  /*0450*/  IADD3 R16, PT, PT, R16, 0x8, RZ ;  /* 0x0000000810107810 */ /* 0x000fc60007ffe0ff */
[----:B--2---:R-:W-:-:S04]  /*0460*/  FFMA R7, R21, R7, R6 ;  /* 0x0000000715077223 */ /* 0x004fc80000000006 */
[----:B------:R-:W-:-:S04]  /*0470*/  FFMA R7, R12, R11, R7 ;  /* 0x0000000b0c077223 */ /* 0x000fc80000000007 */
[----:B------:R-:W-:-:S04]  /*0480*/  FFMA R8, R8, R3, R7 ;  /* 0x0000000308087223 */ /* 0x000fc80000000007 */
[----:B------:R-:W-:Y:S01]  /*0490*/  FFMA R26, R13, R4, R8 ;  /* 0x000000040d1a7223 */ /* 0x000fe20000000008 */
[----:B------:R-:W-:Y:S06]  /*04a0*/  @P1 BRA `(.L_x_3) ;  /* 0xfffffffc005c1947 */ /* 0x000fec000383ffff */
.L_x_2:
[----:B------:R-:W-:Y:S05]  /*04b0*/  @!P0 BRA `(.L_x_1) ;  /* 0x0000000000d48947 */ /* 0x000fea0003800000 */
[----:B------:R-:W-:Y:S02]  /*04c0*/  ISETP.GE.U32.AND P0, PT, R25, 0x4, PT ;  /* 0x000000041900780c */ /* 0x000fe40003f06070 */
[----:B------:R-:W-:-:S04]  /*04d0*/  LOP3.LUT R16, R17, 0x3, RZ, 0xc0, !PT ;  /* 0x0000000311107812 */ /* 0x000fc800078ec0ff */
[----:B------:R-:W-:-:S07]  /*04e0*/  ISETP.NE.AND P1, PT, R16, RZ, PT ;  /* 0x000000ff1000720c */ /* 0x000fce0003f25270 */
[----:B------:R-:W-:Y:S06]  /*04f0*/  @!P0 BRA `(.L_x_4) ;  /* 0x0000000000588947 */ /* 0x000fec0003800000 */
[----:B------:R-:W0:Y:S01]  /*0500*/  LDC.64 R8, c[0x0][0x398] ;  /* 0x0000e600ff087b82 */ /* 0x000e220000000a00 */
[----:B------:R-:W-:Y:S01]  /*0510*/  IMAD R7, R19, R15, R0 ;  /* 0x0000000f13077224 */ /* 0x000fe200078e0200 */
[----:B------:R-:W-:-:S06]  /*0520*/  IADD3 R5, PT, PT, R18, R19, RZ ;  /* 0x0000001312057210 */ /* 0x000fcc0007ffe0ff */
[----:B------:R-:W1:Y:S01]  /*0530*/  LDC.64 R2, c[0x0][0x388] ;  /* 0x0000e200ff027b82 */ /* 0x000e620000000a00 */
[----:B0-----:R-:W-:-:S04]  /*0540*/  IMAD.WIDE R8, R7, 0x4, R8 ;  /* 0x0000000407087825 */ /* 0x001fc800078e0208 */
[----:B------:R-:W-:Y:S02]  /*0550*/  IMAD.WIDE R10, R15, 0x4, R8 ;  /* 0x000000040f0a7825 */ /* 0x000fe400078e0208 */
[----:B------:R-:W2:Y:S02]  /*0560*/  LDG.E R8, desc[UR6][R8.64] ;  /* 0x0000000608087981 */ /* 0x000ea4000c1e1900 */
[----:B-1----:R-:W-:-:S04]  /*0570*/  IMAD.WIDE R2, R5, 0x4, R2 ;  /* 0x0000000405027825 */ /* 0x002fc800078e0202 */
[C---:B------:R-:W-:Y:S01]  /*0580*/  IMAD.WIDE R4, R15.reuse, 0x4, R10 ;  /* 0x000000040f047825 */ /* 0x040fe200078e020a */
[----:B------:R-:W2:Y:S04]  /*0590*/  LDG.E R13, desc[UR6][R2.64] ;  /* 0x00000006020d7981 */ /* 0x000ea8000c1e1900 */
[----:B------:R-:W3:Y:S01]  /*05a0*/  LDG.E R10, desc[UR6][R10.64] ;  /* 0x000000060a0a7981 */ /* 0x000ee2000c1e1900 */
[----:B------:R-:W-:-:S03]  /*05b0*/  IMAD.WIDE R6, R15, 0x4, R4 ;  /* 0x000000040f067825 */ /* 0x000fc600078e0204 */
[----:B------:R-:W3:Y:S04]  /*05c0*/  LDG.E R12, desc[UR6][R2.64+0x4] ;  /* 0x00000406020c7981 */ /* 0x000ee8000c1e1900 */
[----:B------:R-:W4:Y:S04]  /*05d0*/  LDG.E R20, desc[UR6][R4.64] ;  /* 0x0000000604147981 */ /* 0x000f28000c1e1900 */
[----:B------:R-:W4:Y:S04]  /*05e0*/  LDG.E R21, desc[UR6][R2.64+0x8] ;  /* 0x0000080602157981 */ /* 0x000f28000c1e1900 */
[----:B------:R-:W5:Y:S04]  /*05f0*/  LDG.E R23, desc[UR6][R2.64+0xc] ;  /* 0x00000c0602177981 */ /* 0x000f68000c1e1900 */
[----:B------:R-:W5:Y:S01]  /*0600*/  LDG.E R6, desc[UR6][R6.64] ;  /* 0x0000000606067981 */ /* 0x000f62000c1e1900 */
[----:B------:R-:W-:Y:S01]  /*0610*/  IADD3 R19, PT, PT, R19, 0x4, RZ ;  /* 0x0000000413137810 */ /* 0x000fe20007ffe0ff */
[----:B--2---:R-:W-:-:S04]  /*0620*/  FFMA R13, R13, R8, R26 ;  /* 0x000000080d0d7223 */ /* 0x004fc8000000001a */
[----:B---3--:R-:W-:-:S04]  /*0630*/  FFMA R12, R12, R10, R13 ;  /* 0x0000000a0c0c7223 */ /* 0x008fc8000000000d */
[----:B----4-:R-:W-:-:S04]  /*0640*/  FFMA R12, R21, R20, R12 ;  /* 0x00000014150c7223 */ /* 0x010fc8000000000c */
[----:B-----5:R-:W-:-:S07]  /*0650*/  FFMA R26, R23, R6, R12 ;  /* 0x00000006171a7223 */ /* 0x020fce000000000c */
.L_x_4:
[----:B------:R-:W-:Y:S05]  /*0660*/  @!P1 BRA `(.L_x_1) ;  /* 0x0000000000689947 */ /* 0x000fea0003800000 */
[----:B------:R-:W-:Y:S02]  /*0670*/  ISETP.NE.AND P0, PT, R16, 0x1, PT ;  /* 0x000000011000780c */ /* 0x000fe40003f05270 */
[----:B------:R-:W-:-:S04]  /*0680*/  LOP3.LUT R17, R17, 0x1, RZ, 0xc0, !PT ;  /* 0x0000000111117812 */ /* 0x000fc800078ec0ff */
[----:B------:R-:W-:-:S07]  /*0690*/  ISETP.NE.U32.AND P1, PT, R17, 0x1, PT ;  /* 0x000000011100780c */ /* 0x000fce0003f25070 */
[----:B------:R-:W0:Y:S01]  /*06a0*/  @P0 LDC.64 R8, c[0x0][0x398] ;  /* 0x0000e600ff080b82 */ /* 0x000e220000000a00 */
[C---:B------:R-:W-:Y:S01]  /*06b0*/  @P0 IMAD R13, R19.reuse, R15, R0 ;  /* 0x0000000f130d0224 */ /* 0x040fe200078e0200 */
[----:B------:R-:W-:Y:S02]  /*06c0*/  @P0 IADD3 R11, PT, PT, R18, R19, RZ ;  /* 0x00000013120b0210 */ /* 0x000fe40007ffe0ff */
[----:B------:R-:W-:-:S04]  /*06d0*/  @P0 IADD3 R19, PT, PT, R19, 0x2, RZ ;  /* 0x0000000213130810 */ /* 0x000fc80007ffe0ff */
[----:B------:R-:W1:Y:S08]  /*06e0*/  @P0 LDC.64 R6, c[0x0][0x388] ;  /* 0x0000e200ff060b82 */ /* 0x000e700000000a00 */
[----:B------:R-:W2:Y:S08]  /*06f0*/  @!P1 LDC.64 R4, c[0x0][0x388] ;  /* 0x0000e200ff049b82 */ /* 0x000eb00000000a00 */
[----:B------:R-:W3:Y:S01]  /*0700*/  @!P1 LDC.64 R2, c[0x0][0x398] ;  /* 0x0000e600ff029b82 */ /* 0x000ee20000000a00 */
[----:B0-----:R-:W-:Y:S01]  /*0710*/  @P0 IMAD.WIDE R8, R13, 0x4, R8 ;  /* 0x000000040d080825 */ /* 0x001fe200078e0208 */
[----:B------:R-:W-:-:S03]  /*0720*/  @!P1 IADD3 R13, PT, PT, R18, R19, RZ ;  /* 0x00000013120d9210 */ /* 0x000fc60007ffe0ff */
[----:B------:R-:W-:Y:S01]  /*0730*/  @!P1 IMAD R19, R19, R15, R0 ;  /* 0x0000000f13139224 */ /* 0x000fe200078e0200 */
[----:B------:R-:W4:Y:S01]  /*0740*/  @P0 LDG.E R12, desc[UR6][R8.64] ;  /* 0x00000006080c0981 */ /* 0x000f22000c1e1900 */
[----:B-1----:R-:W-:-:S04]  /*0750*/  @P0 IMAD.WIDE R6, R11, 0x4, R6 ;  /* 0x000000040b060825 */ /* 0x002fc800078e0206 */
[----:B------:R-:W-:Y:S01]  /*0760*/  @P0 IMAD.WIDE R10, R15, 0x4, R8 ;  /* 0x000000040f0a0825 */ /* 0x000fe200078e0208 */
[----:B------:R-:W4:Y:S03]  /*0770*/  @P0 LDG.E R17, desc[UR6][R6.64] ;  /* 0x0000000606110981 */ /* 0x000f26000c1e1900 */
[----:B--2---:R-:W-:Y:S01]  /*0780*/  @!P1 IMAD.WIDE R4, R13, 0x4, R4 ;  /* 0x000000040d049825 */ /* 0x004fe200078e0204 */
[----:B------:R-:W2:Y:S04]  /*0790*/  @P0 LDG.E R21, desc[UR6][R6.64+0x4] ;  /* 0x0000040606150981 */ /* 0x000ea8000c1e1900 */
[----:B------:R-:W2:Y:S01]  /*07a0*/  @P0 LDG.E R10, desc[UR6][R10.64] ;  /* 0x000000060a0a0981 */ /* 0x000ea2000c1e1900 */
[----:B---3--:R-:W-:-:S03]  /*07b0*/  @!P1 IMAD.WIDE R2, R19, 0x4, R2 ;  /* 0x0000000413029825 */ /* 0x008fc600078e0202 */
[----:B------:R-:W3:Y:S04]  /*07c0*/  @!P1 LDG.E R5, desc[UR6][R4.64] ;  /* 0x0000000604059981 */ /* 0x000ee8000c1e1900 */
[----:B------:R-:W3:Y:S01]  /*07d0*/  @!P1 LDG.E R2, desc[UR6][R2.64] ;  /* 0x0000000602029981 */ /* 0x000ee2000c1e1900 */
[----:B----4-:R-:W-:-:S04]  /*07e0*/  @P0 FFMA R12, R17, R12, R26 ;  /* 0x0000000c110c0223 */ /* 0x010fc8000000001a */
[----:B--2---:R-:W-:-:S04]  /*07f0*/  @P0 FFMA R26, R21, R10, R12 ;  /* 0x0000000a151a0223 */ /* 0x004fc8000000000c */
[----:B---3--:R-:W-:-:S07]  /*0800*/  @!P1 FFMA R26, R5, R2, R26 ;  /* 0x00000002051a9223 */ /* 0x008fce000000001a */
.L_x_1:
[----:B------:R-:W0:Y:S01]  /*0810*/  LDC.64 R2, c[0x0][0x3a0] ;  /* 0x0000e800ff027b82 */ /* 0x000e220000000a00 */
[----:B------:R-:W-:-:S04]  /*0820*/  IMAD R15, R14, R15, R0 ;  /* 0x0000000f0e0f7224 */ /* 0x000fc800078e0200 */
[----:B0-----:R-:W-:-:S05]  /*0830*/  IMAD.WIDE R2, R15, 0x4, R2 ;  /* 0x000000040f027825 */ /* 0x001fca00078e0202 */
[----:B------:R-:W-:Y:S01]  /*0840*/  STG.E desc[UR6][R2.64], R26 ;  /* 0x0000001a02007986 */ /* 0x000fe2000c101906 */
[----:B------:R-:W-:Y:S05]  /*0850*/  EXIT ;  /* 0x000000000000794d */ /* 0x000fea0003800000 */
.L_x_5:
        /* <DEDUP_REMOVED lines=10> */
.L_x_7:


//--------------------- .nv.shared.reserved.0     --------------------------
	.section	.nv.shared.reserved.0,"aw",@nobits
	.weak		__nv_reservedSMEM_offset_0_alias
	.size		__nv_reservedSMEM_offset_0_alias, 0, 64
	.other		__nv_reservedSMEM_offset_0_alias,@"STO_CUDA_RESERVED_SHARED STV_DEFAULT"
__nv_reservedSMEM_offset_0_alias:
	.zero		0
	.zero		64


//--------------------- .nv.constant0._Z12block_matmuliiPfiS_S_ --------------------------
	.section	.nv.constant0._Z12block_matmuliiPfiS_S_,"a",@progbits
	.sectionflags	@""
	.align	4
.nv.constant0._Z12block_matmuliiPfiS_S_:
	.zero		936


//--------------------- .nv.constant0._Z6matmuliiPfiS_S_ --------------------------
	.section	.nv.constant0._Z6matmuliiPfiS_S_,"a",@progbits
	.sectionflags	@""
	.align	4
.nv.constant0._Z6matmuliiPfiS_S_:
	.zero		936


//--------------------- SYMBOLS --------------------------

	.type		.nv.reservedSmem.offset0,@object
	.size		.nv.reservedSmem.offset0,0x4
